//
// Generated by NVIDIA NVVM Compiler
//
// Compiler Build ID: CL-36424714
// Cuda compilation tools, release 13.0, V13.0.88
// Based on NVVM 20.0.0
//

.version 9.0
.target sm_100
.address_size 64

	// .globl	_Z15transposeKernelPfS_ii
// _ZZ15transposeKernelPfS_iiE4tile has been demoted

.visible .entry _Z15transposeKernelPfS_ii(
	.param .u64 .ptr .align 1 _Z15transposeKernelPfS_ii_param_0,
	.param .u64 .ptr .align 1 _Z15transposeKernelPfS_ii_param_1,
	.param .u32 _Z15transposeKernelPfS_ii_param_2,
	.param .u32 _Z15transposeKernelPfS_ii_param_3
)
{
	.reg .pred 	%p<25>;
	.reg .b32 	%r<37>;
	.reg .b32 	%f<9>;
	.reg .b64 	%rd<21>;
	// demoted variable
	.shared .align 4 .b8 _ZZ15transposeKernelPfS_iiE4tile[4224];
	ld.param.u64 	%rd3, [_Z15transposeKernelPfS_ii_param_0];
	ld.param.u64 	%rd4, [_Z15transposeKernelPfS_ii_param_1];
	ld.param.u32 	%r20, [_Z15transposeKernelPfS_ii_param_2];
	ld.param.u32 	%r19, [_Z15transposeKernelPfS_ii_param_3];
	cvta.to.global.u64 	%rd1, %rd3;
	cvta.to.global.u64 	%rd2, %rd4;
	mov.u32 	%r21, %ctaid.x;
	shl.b32 	%r1, %r21, 5;
	mov.u32 	%r2, %tid.x;
	add.s32 	%r3, %r1, %r2;
	mov.u32 	%r22, %ctaid.y;
	shl.b32 	%r4, %r22, 5;
	mov.u32 	%r5, %tid.y;
	add.s32 	%r23, %r4, %r5;
	setp.ge.s32 	%p1, %r3, %r19;
	shl.b32 	%r24, %r2, 2;
	mov.u32 	%r25, _ZZ15transposeKernelPfS_iiE4tile;
	add.s32 	%r7, %r25, %r24;
	setp.ge.s32 	%p2, %r23, %r20;
	mad.lo.s32 	%r8, %r5, 132, %r7;
	or.pred  	%p3, %p1, %p2;
	@%p3 bra 	$L__BB0_2;
	mad.lo.s32 	%r26, %r23, %r19, %r3;
	mul.wide.s32 	%rd5, %r26, 4;
	add.s64 	%rd6, %rd1, %rd5;
	ld.global.f32 	%f1, [%rd6];
	st.shared.f32 	[%r8], %f1;
$L__BB0_2:
	setp.ge.s32 	%p4, %r3, %r19;
	add.s32 	%r9, %r23, 8;
	setp.ge.s32 	%p5, %r9, %r20;
	or.pred  	%p6, %p4, %p5;
	@%p6 bra 	$L__BB0_4;
	mad.lo.s32 	%r27, %r9, %r19, %r3;
	mul.wide.s32 	%rd7, %r27, 4;
	add.s64 	%rd8, %rd1, %rd7;
	ld.global.f32 	%f2, [%rd8];
	st.shared.f32 	[%r8+1056], %f2;
$L__BB0_4:
	setp.ge.s32 	%p7, %r3, %r19;
	add.s32 	%r10, %r23, 16;
	setp.ge.s32 	%p8, %r10, %r20;
	or.pred  	%p9, %p7, %p8;
	@%p9 bra 	$L__BB0_6;
	mad.lo.s32 	%r28, %r10, %r19, %r3;
	mul.wide.s32 	%rd9, %r28, 4;
	add.s64 	%rd10, %rd1, %rd9;
	ld.global.f32 	%f3, [%rd10];
	st.shared.f32 	[%r8+2112], %f3;
$L__BB0_6:
	setp.ge.s32 	%p10, %r3, %r19;
	add.s32 	%r11, %r23, 24;
	setp.ge.s32 	%p11, %r11, %r20;
	or.pred  	%p12, %p10, %p11;
	@%p12 bra 	$L__BB0_8;
	mad.lo.s32 	%r29, %r11, %r19, %r3;
	mul.wide.s32 	%rd11, %r29, 4;
	add.s64 	%rd12, %rd1, %rd11;
	ld.global.f32 	%f4, [%rd12];
	st.shared.f32 	[%r8+3168], %f4;
$L__BB0_8:
	bar.sync 	0;
	add.s32 	%r12, %r4, %r2;
	add.s32 	%r13, %r1, %r5;
	setp.ge.s32 	%p13, %r12, %r20;
	shl.b32 	%r30, %r2, 7;
	add.s32 	%r31, %r7, %r30;
	setp.ge.s32 	%p14, %r13, %r19;
	shl.b32 	%r32, %r5, 2;
	add.s32 	%r14, %r31, %r32;
	or.pred  	%p15, %p13, %p14;
	@%p15 bra 	$L__BB0_10;
	ld.shared.f32 	%f5, [%r14];
	mad.lo.s32 	%r33, %r13, %r20, %r12;
	mul.wide.s32 	%rd13, %r33, 4;
	add.s64 	%rd14, %rd2, %rd13;
	st.global.f32 	[%rd14], %f5;
$L__BB0_10:
	setp.ge.s32 	%p16, %r12, %r20;
	add.s32 	%r15, %r13, 8;
	setp.ge.s32 	%p17, %r15, %r19;
	or.pred  	%p18, %p16, %p17;
	@%p18 bra 	$L__BB0_12;
	ld.shared.f32 	%f6, [%r14+32];
	mad.lo.s32 	%r34, %r15, %r20, %r12;
	mul.wide.s32 	%rd15, %r34, 4;
	add.s64 	%rd16, %rd2, %rd15;
	st.global.f32 	[%rd16], %f6;
$L__BB0_12:
	setp.ge.s32 	%p19, %r12, %r20;
	add.s32 	%r16, %r13, 16;
	setp.ge.s32 	%p20, %r16, %r19;
	or.pred  	%p21, %p19, %p20;
	@%p21 bra 	$L__BB0_14;
	ld.shared.f32 	%f7, [%r14+64];
	mad.lo.s32 	%r35, %r16, %r20, %r12;
	mul.wide.s32 	%rd17, %r35, 4;
	add.s64 	%rd18, %rd2, %rd17;
	st.global.f32 	[%rd18], %f7;
$L__BB0_14:
	setp.ge.s32 	%p22, %r12, %r20;
	add.s32 	%r17, %r13, 24;
	setp.ge.s32 	%p23, %r17, %r19;
	or.pred  	%p24, %p22, %p23;
	@%p24 bra 	$L__BB0_16;
	ld.shared.f32 	%f8, [%r14+96];
	mad.lo.s32 	%r36, %r17, %r20, %r12;
	mul.wide.s32 	%rd19, %r36, 4;
	add.s64 	%rd20, %rd2, %rd19;
	st.global.f32 	[%rd20], %f8;
$L__BB0_16:
	ret;

}


// ===== COMPILED SASS (sm_100) =====

	.target	sm_100

	.elftype	@"ET_EXEC"


//--------------------- .note.nv.tkinfo           --------------------------
	.section	.note.nv.tkinfo,"",@"SHT_NOTE"
	.sectionflags	@"SHF_NOTE_NV_TKINFO"
	.tkinfo
        /*0018*/ 	.word	0x00000002
        /*0030*/ 	.string	""
        /*0030*/ 	.string	"ptxas"
        /*0030*/ 	.string	"Cuda compilation tools, release 13.0, V13.0.88"
        /*0030*/ 	.string	"Build cuda_13.0.r13.0/compiler.36424714_0"
        /*0030*/ 	.string	"-arch sm_100 -m 64 "



//--------------------- .note.nv.cuinfo           --------------------------
	.section	.note.nv.cuinfo,"",@"SHT_NOTE"
	.sectionflags	@"SHF_NOTE_NV_CUINFO"
        /*0018*/ 	.short	0x0002
        /*001a*/ 	.short	0x0064
        /*001c*/ 	.short	0x0082
	.zero		2


//--------------------- .nv.info                  --------------------------
	.section	.nv.info,"",@"SHT_CUDA_INFO"
	.align	4


	//----- nvinfo : EIATTR_REGCOUNT
	.align		4
        /*0000*/ 	.byte	0x04, 0x2f
        /*0002*/ 	.short	(.L_1 - .L_0)
	.align		4
.L_0:
        /*0004*/ 	.word	index@(_Z15transposeKernelPfS_ii)
        /*0008*/ 	.word	0x00000019


	//----- nvinfo : EIATTR_FRAME_SIZE
	.align		4
.L_1:
        /*000c*/ 	.byte	0x04, 0x11
        /*000e*/ 	.short	(.L_3 - .L_2)
	.align		4
.L_2:
        /*0010*/ 	.word	index@(_Z15transposeKernelPfS_ii)
        /*0014*/ 	.word	0x00000000


	//----- nvinfo : EIATTR_MIN_STACK_SIZE
	.align		4
.L_3:
        /*0018*/ 	.byte	0x04, 0x12
        /*001a*/ 	.short	(.L_5 - .L_4)
	.align		4
.L_4:
        /*001c*/ 	.word	index@(_Z15transposeKernelPfS_ii)
        /*0020*/ 	.word	0x00000000
.L_5:


//--------------------- .nv.compat                --------------------------
	.section	.nv.compat,"",@"SHT_CUDA_COMPAT_INFO"
	.align	4
        /*0000*/ 	.byte	0x02, 0x09, 0x00, 0x00, 0x02, 0x02, 0x01, 0x00, 0x02, 0x05, 0x05, 0x00, 0x03, 0x07, 0x01, 0x01
        /*0010*/ 	.byte	0x02, 0x03, 0x00, 0x00, 0x02, 0x06, 0x01, 0x00, 0x04, 0x0b, 0x08, 0x00, 0x09, 0x00, 0x00, 0x00
        /*0020*/ 	.byte	0x00, 0x00, 0x00, 0x00


//--------------------- .nv.info._Z15transposeKernelPfS_ii --------------------------
	.section	.nv.info._Z15transposeKernelPfS_ii,"",@"SHT_CUDA_INFO"
	.sectionflags	@""
	.align	4


	//----- nvinfo : EIATTR_CUDA_API_VERSION
	.align		4
        /*0000*/ 	.byte	0x04, 0x37
        /*0002*/ 	.short	(.L_7 - .L_6)
.L_6:
        /*0004*/ 	.word	0x00000082


	//----- nvinfo : EIATTR_KPARAM_INFO
	.align		4
.L_7:
        /*0008*/ 	.byte	0x04, 0x17
        /*000a*/ 	.short	(.L_9 - .L_8)
.L_8:
        /*000c*/ 	.word	0x00000000
        /*0010*/ 	.short	0x0003
        /*0012*/ 	.short	0x0014
        /*0014*/ 	.byte	0x00, 0xf0, 0x11, 0x00


	//----- nvinfo : EIATTR_KPARAM_INFO
	.align		4
.L_9:
        /*0018*/ 	.byte	0x04, 0x17
        /*001a*/ 	.short	(.L_11 - .L_10)
.L_10:
        /*001c*/ 	.word	0x00000000
        /*0020*/ 	.short	0x0002
        /*0022*/ 	.short	0x0010
        /*0024*/ 	.byte	0x00, 0xf0, 0x11, 0x00


	//----- nvinfo : EIATTR_KPARAM_INFO
	.align		4
.L_11:
        /*0028*/ 	.byte	0x04, 0x17
        /*002a*/ 	.short	(.L_13 - .L_12)
.L_12:
        /*002c*/ 	.word	0x00000000
        /*0030*/ 	.short	0x0001
        /*0032*/ 	.short	0x0008
        /*0034*/ 	.byte	0x00, 0xf5, 0x21, 0x00


	//----- nvinfo : EIATTR_KPARAM_INFO
	.align		4
.L_13:
        /*0038*/ 	.byte	0x04, 0x17
        /*003a*/ 	.short	(.L_15 - .L_14)
.L_14:
        /*003c*/ 	.word	0x00000000
        /*0040*/ 	.short	0x0000
        /*0042*/ 	.short	0x0000
        /*0044*/ 	.byte	0x00, 0xf5, 0x21, 0x00


	//----- nvinfo : EIATTR_SPARSE_MMA_MASK
	.align		4
.L_15:
        /*0048*/ 	.byte	0x03, 0x50
        /*004a*/ 	.short	0x0000


	//----- nvinfo : EIATTR_MAXREG_COUNT
	.align		4
        /*004c*/ 	.byte	0x03, 0x1b
        /*004e*/ 	.short	0x00ff


	//----- nvinfo : EIATTR_NUM_BARRIERS
	.align		4
        /*0050*/ 	.byte	0x02, 0x4c
        /*0052*/ 	.byte	0x01
	.zero		1


	//----- nvinfo : EIATTR_MERCURY_ISA_VERSION
	.align		4
        /*0054*/ 	.byte	0x03, 0x5f
        /*0056*/ 	.short	0x0101


	//----- nvinfo : EIATTR_VRC_CTA_INIT_COUNT
	.align		4
        /*0058*/ 	.byte	0x02, 0x4a
	.zero		1
	.zero		1


	//----- nvinfo : EIATTR_EXIT_INSTR_OFFSETS
	.align		4
        /*005c*/ 	.byte	0x04, 0x1c
        /*005e*/ 	.short	(.L_17 - .L_16)


	//   ....[0]....
.L_16:
        /*0060*/ 	.word	0x000004c0


	//   ....[1]....
        /*0064*/ 	.word	0x00000520


	//----- nvinfo : EIATTR_CBANK_PARAM_SIZE
	.align		4
.L_17:
        /*0068*/ 	.byte	0x03, 0x19
        /*006a*/ 	.short	0x0018


	//----- nvinfo : EIATTR_PARAM_CBANK
	.align		4
        /*006c*/ 	.byte	0x04, 0x0a
        /*006e*/ 	.short	(.L_19 - .L_18)
	.align		4
.L_18:
        /*0070*/ 	.word	index@(.nv.constant0._Z15transposeKernelPfS_ii)
        /*0074*/ 	.short	0x0380
        /*0076*/ 	.short	0x0018


	//----- nvinfo : EIATTR_SW_WAR
	.align		4
.L_19:
        /*0078*/ 	.byte	0x04, 0x36
        /*007a*/ 	.short	(.L_21 - .L_20)
.L_20:
        /*007c*/ 	.word	0x00000008
.L_21:


//--------------------- .nv.callgraph             --------------------------
	.section	.nv.callgraph,"",@"SHT_CUDA_CALLGRAPH"
	.align	4
	.sectionentsize	8
	.align		4
        /*0000*/ 	.word	0x00000000
	.align		4
        /*0004*/ 	.word	0xffffffff
	.align		4
        /*0008*/ 	.word	0x00000000
	.align		4
        /*000c*/ 	.word	0xfffffffe
	.align		4
        /*0010*/ 	.word	0x00000000
	.align		4
        /*0014*/ 	.word	0xfffffffd
	.align		4
        /*0018*/ 	.word	0x00000000
	.align		4
        /*001c*/ 	.word	0xfffffffc


//--------------------- .text._Z15transposeKernelPfS_ii --------------------------
	.section	.text._Z15transposeKernelPfS_ii,"ax",@progbits
	.align	128
        .global         _Z15transposeKernelPfS_ii
        .type           _Z15transposeKernelPfS_ii,@function
        .size           _Z15transposeKernelPfS_ii,(.L_x_1 - _Z15transposeKernelPfS_ii)
        .other          _Z15transposeKernelPfS_ii,@"STO_CUDA_ENTRY STV_DEFAULT"
_Z15transposeKernelPfS_ii:
.text._Z15transposeKernelPfS_ii:
[----:B------:R-:W-:Y:S01]  /*0000*/  LDC R1, c[0x0][0x37c] ;  /* 0x0000df00ff017b82 */ /* 0x000fe20000000800 */
[----:B------:R-:W0:Y:S01]  /*0010*/  S2R R0, SR_TID.Y ;  /* 0x0000000000007919 */ /* 0x000e220000002200 */
[----:B------:R-:W1:Y:S01]  /*0020*/  LDCU.64 UR8, c[0x0][0x390] ;  /* 0x00007200ff0877ac */ /* 0x000e620008000a00 */
[----:B------:R-:W0:Y:S01]  /*0030*/  S2R R7, SR_CTAID.Y ;  /* 0x0000000000077919 */ /* 0x000e220000002600 */
[----:B------:R-:W2:Y:S01]  /*0040*/  LDCU.64 UR6, c[0x0][0x358] ;  /* 0x00006b00ff0677ac */ /* 0x000ea20008000a00 */
[----:B------:R-:W3:Y:S01]  /*0050*/  S2R R13, SR_CTAID.X ;  /* 0x00000000000d7919 */ /* 0x000ee20000002500 */
[----:B------:R-:W3:Y:S01]  /*0060*/  S2R R6, SR_TID.X ;  /* 0x0000000000067919 */ /* 0x000ee20000002100 */
[----:B0-----:R-:W-:-:S04]  /*0070*/  IMAD R15, R7, 0x20, R0 ;  /* 0x00000020070f7824 */ /* 0x001fc800078e0200 */
[C---:B------:R-:W-:Y:S01]  /*0080*/  VIADD R19, R15.reuse, 0x10 ;  /* 0x000000100f137836 */ /* 0x040fe20000000000 */
[C---:B------:R-:W-:Y:S02]  /*0090*/  IADD3 R17, PT, PT, R15.reuse, 0x8, RZ ;  /* 0x000000080f117810 */ /* 0x040fe40007ffe0ff */
[----:B------:R-:W-:Y:S01]  /*00a0*/  IADD3 R21, PT, PT, R15, 0x18, RZ ;  /* 0x000000180f157810 */ /* 0x000fe20007ffe0ff */
[----:B---3--:R-:W-:Y:S01]  /*00b0*/  IMAD R12, R13, 0x20, R6 ;  /* 0x000000200d0c7824 */ /* 0x008fe200078e0206 */
[----:B-1----:R-:W-:Y:S02]  /*00c0*/  ISETP.GE.AND P0, PT, R15, UR8, PT ;  /* 0x000000080f007c0c */ /* 0x002fe4000bf06270 */
[----:B------:R-:W-:Y:S02]  /*00d0*/  ISETP.GE.AND P3, PT, R17, UR8, PT ;  /* 0x0000000811007c0c */ /* 0x000fe4000bf66270 */
[----:B------:R-:W-:Y:S02]  /*00e0*/  ISETP.GE.AND P2, PT, R19, UR8, PT ;  /* 0x0000000813007c0c */ /* 0x000fe4000bf46270 */
[----:B------:R-:W-:-:S02]  /*00f0*/  ISETP.GE.AND P1, PT, R21, UR8, PT ;  /* 0x0000000815007c0c */ /* 0x000fc4000bf26270 */
[C---:B------:R-:W-:Y:S02]  /*0100*/  ISETP.GE.OR P0, PT, R12.reuse, UR9, P0 ;  /* 0x000000090c007c0c */ /* 0x040fe40008706670 */
[C---:B------:R-:W-:Y:S02]  /*0110*/  ISETP.GE.OR P3, PT, R12.reuse, UR9, P3 ;  /* 0x000000090c007c0c */ /* 0x040fe40009f66670 */
[C---:B------:R-:W-:Y:S02]  /*0120*/  ISETP.GE.OR P2, PT, R12.reuse, UR9, P2 ;  /* 0x000000090c007c0c */ /* 0x040fe40009746670 */
[----:B------:R-:W-:-:S07]  /*0130*/  ISETP.GE.OR P1, PT, R12, UR9, P1 ;  /* 0x000000090c007c0c */ /* 0x000fce0008f26670 */
[----:B------:R-:W0:Y:S01]  /*0140*/  @!P0 LDC.64 R10, c[0x0][0x380] ;  /* 0x0000e000ff0a8b82 */ /* 0x000e220000000a00 */
[--C-:B------:R-:W-:Y:S02]  /*0150*/  @!P0 IMAD R15, R15, UR9, R12.reuse ;  /* 0x000000090f0f8c24 */ /* 0x100fe4000f8e020c */
[--C-:B------:R-:W-:Y:S02]  /*0160*/  @!P3 IMAD R17, R17, UR9, R12.reuse ;  /* 0x000000091111bc24 */ /* 0x100fe4000f8e020c */
[--C-:B------:R-:W-:Y:S02]  /*0170*/  @!P2 IMAD R19, R19, UR9, R12.reuse ;  /* 0x000000091313ac24 */ /* 0x100fe4000f8e020c */
[----:B------:R-:W-:Y:S01]  /*0180*/  @!P1 IMAD R21, R21, UR9, R12 ;  /* 0x0000000915159c24 */ /* 0x000fe2000f8e020c */
[----:B------:R-:W1:Y:S08]  /*0190*/  @!P3 LDC.64 R8, c[0x0][0x380] ;  /* 0x0000e000ff08bb82 */ /* 0x000e700000000a00 */
[----:B------:R-:W3:Y:S08]  /*01a0*/  @!P2 LDC.64 R4, c[0x0][0x380] ;  /* 0x0000e000ff04ab82 */ /* 0x000ef00000000a00 */
[----:B------:R-:W4:Y:S01]  /*01b0*/  @!P1 LDC.64 R2, c[0x0][0x380] ;  /* 0x0000e000ff029b82 */ /* 0x000f220000000a00 */
[----:B0-----:R-:W-:-:S06]  /*01c0*/  @!P0 IMAD.WIDE R10, R15, 0x4, R10 ;  /* 0x000000040f0a8825 */ /* 0x001fcc00078e020a */
[----:B--2---:R0:W2:Y:S01]  /*01d0*/  @!P0 LDG.E R10, desc[UR6][R10.64] ;  /* 0x000000060a0a8981 */ /* 0x0040a2000c1e1900 */
[----:B-1----:R-:W-:-:S05]  /*01e0*/  @!P3 IMAD.WIDE R8, R17, 0x4, R8 ;  /* 0x000000041108b825 */ /* 0x002fca00078e0208 */
[----:B------:R-:W5:Y:S01]  /*01f0*/  @!P3 LDG.E R12, desc[UR6][R8.64] ;  /* 0x00000006080cb981 */ /* 0x000f62000c1e1900 */
[----:B---3--:R-:W-:-:S05]  /*0200*/  @!P2 IMAD.WIDE R4, R19, 0x4, R4 ;  /* 0x000000041304a825 */ /* 0x008fca00078e0204 */
[----:B------:R-:W3:Y:S01]  /*0210*/  @!P2 LDG.E R14, desc[UR6][R4.64] ;  /* 0x00000006040ea981 */ /* 0x000ee2000c1e1900 */
[----:B----4-:R-:W-:-:S05]  /*0220*/  @!P1 IMAD.WIDE R2, R21, 0x4, R2 ;  /* 0x0000000415029825 */ /* 0x010fca00078e0202 */
[----:B------:R1:W4:Y:S01]  /*0230*/  @!P1 LDG.E R16, desc[UR6][R2.64] ;  /* 0x0000000602109981 */ /* 0x000322000c1e1900 */
[----:B------:R-:W0:Y:S01]  /*0240*/  S2UR UR5, SR_CgaCtaId ;  /* 0x00000000000579c3 */ /* 0x000e220000008800 */
[----:B------:R-:W-:Y:S01]  /*0250*/  UMOV UR4, 0x400 ;  /* 0x0000040000047882 */ /* 0x000fe20000000000 */
[----:B------:R-:W-:Y:S01]  /*0260*/  IMAD R18, R13, 0x20, R0 ;  /* 0x000000200d127824 */ /* 0x000fe200078e0200 */
[----:B0-----:R-:W-:-:S06]  /*0270*/  ULEA UR4, UR5, UR4, 0x18 ;  /* 0x0000000405047291 */ /* 0x001fcc000f8ec0ff */
[----:B------:R-:W-:-:S05]  /*0280*/  LEA R11, R6, UR4, 0x2 ;  /* 0x00000004060b7c11 */ /* 0x000fca000f8e10ff */
[--C-:B-1----:R-:W-:Y:S02]  /*0290*/  IMAD R3, R6, 0x80, R11.reuse ;  /* 0x0000008006037824 */ /* 0x102fe400078e020b */
[----:B------:R-:W-:Y:S02]  /*02a0*/  IMAD R11, R0, 0x84, R11 ;  /* 0x00000084000b7824 */ /* 0x000fe400078e020b */
[C---:B------:R-:W-:Y:S01]  /*02b0*/  VIADD R20, R18.reuse, 0x8 ;  /* 0x0000000812147836 */ /* 0x040fe20000000000 */
[C---:B------:R-:W-:Y:S02]  /*02c0*/  IADD3 R22, PT, PT, R18.reuse, 0x10, RZ ;  /* 0x0000001012167810 */ /* 0x040fe40007ffe0ff */
[----:B------:R-:W-:Y:S02]  /*02d0*/  LEA R7, R7, R6, 0x5 ;  /* 0x0000000607077211 */ /* 0x000fe400078e28ff */
[----:B------:R-:W-:Y:S02]  /*02e0*/  ISETP.GE.AND P5, PT, R18, UR9, PT ;  /* 0x0000000912007c0c */ /* 0x000fe4000bfa6270 */
[----:B------:R-:W-:-:S02]  /*02f0*/  ISETP.GE.AND P6, PT, R20, UR9, PT ;  /* 0x0000000914007c0c */ /* 0x000fc4000bfc6270 */
[----:B------:R-:W-:Y:S02]  /*0300*/  ISETP.GE.AND P4, PT, R22, UR9, PT ;  /* 0x0000000916007c0c */ /* 0x000fe4000bf86270 */
[C---:B------:R-:W-:Y:S02]  /*0310*/  ISETP.GE.OR P5, PT, R7.reuse, UR8, P5 ;  /* 0x0000000807007c0c */ /* 0x040fe4000afa6670 */
[C---:B------:R-:W-:Y:S02]  /*0320*/  ISETP.GE.OR P6, PT, R7.reuse, UR8, P6 ;  /* 0x0000000807007c0c */ /* 0x040fe4000b7c6670 */
[----:B------:R-:W-:Y:S02]  /*0330*/  ISETP.GE.OR P4, PT, R7, UR8, P4 ;  /* 0x0000000807007c0c */ /* 0x000fe4000a786670 */
[----:B------:R-:W-:-:S07]  /*0340*/  LEA R0, R0, R3, 0x2 ;  /* 0x0000000300007211 */ /* 0x000fce00078e10ff */
[----:B------:R-:W0:Y:S08]  /*0350*/  @!P5 LDC.64 R8, c[0x0][0x388] ;  /* 0x0000e200ff08db82 */ /* 0x000e300000000a00 */
[----:B------:R-:W1:Y:S08]  /*0360*/  @!P6 LDC.64 R4, c[0x0][0x388] ;  /* 0x0000e200ff04eb82 */ /* 0x000e700000000a00 */
[----:B------:R-:W1:Y:S01]  /*0370*/  @!P4 LDC.64 R2, c[0x0][0x388] ;  /* 0x0000e200ff02cb82 */ /* 0x000e620000000a00 */
[C---:B------:R-:W-:Y:S01]  /*0380*/  IADD3 R6, PT, PT, R18.reuse, 0x18, RZ ;  /* 0x0000001812067810 */ /* 0x040fe20007ffe0ff */
[----:B------:R-:W-:-:S02]  /*0390*/  @!P5 IMAD R15, R18, UR8, R7 ;  /* 0x00000008120fdc24 */ /* 0x000fc4000f8e0207 */
[----:B------:R-:W-:Y:S02]  /*03a0*/  @!P4 IMAD R21, R22, UR8, R7 ;  /* 0x000000081615cc24 */ /* 0x000fe4000f8e0207 */
[----:B0-----:R-:W-:-:S04]  /*03b0*/  @!P5 IMAD.WIDE R8, R15, 0x4, R8 ;  /* 0x000000040f08d825 */ /* 0x001fc800078e0208 */
[----:B-1----:R-:W-:Y:S01]  /*03c0*/  @!P4 IMAD.WIDE R2, R21, 0x4, R2 ;  /* 0x000000041502c825 */ /* 0x002fe200078e0202 */
[----:B--2---:R-:W-:Y:S04]  /*03d0*/  @!P0 STS [R11], R10 ;  /* 0x0000000a0b008388 */ /* 0x004fe80000000800 */
[----:B-----5:R-:W-:Y:S04]  /*03e0*/  @!P3 STS [R11+0x420], R12 ;  /* 0x0004200c0b00b388 */ /* 0x020fe80000000800 */
[----:B---3--:R-:W-:Y:S04]  /*03f0*/  @!P2 STS [R11+0x840], R14 ;  /* 0x0008400e0b00a388 */ /* 0x008fe80000000800 */
[----:B----4-:R0:W-:Y:S01]  /*0400*/  @!P1 STS [R11+0xc60], R16 ;  /* 0x000c60100b009388 */ /* 0x0101e20000000800 */
[----:B------:R-:W-:Y:S06]  /*0410*/  BAR.SYNC.DEFER_BLOCKING 0x0 ;  /* 0x0000000000007b1d */ /* 0x000fec0000010000 */
[----:B------:R-:W1:Y:S04]  /*0420*/  @!P5 LDS R13, [R0] ;  /* 0x00000000000dd984 */ /* 0x000e680000000800 */
[----:B------:R-:W2:Y:S04]  /*0430*/  @!P6 LDS R17, [R0+0x20] ;  /* 0x000020000011e984 */ /* 0x000ea80000000800 */
[----:B------:R-:W3:Y:S01]  /*0440*/  @!P4 LDS R19, [R0+0x40] ;  /* 0x000040000013c984 */ /* 0x000ee20000000800 */
[----:B------:R-:W-:Y:S01]  /*0450*/  ISETP.GE.AND P0, PT, R6, UR9, PT ;  /* 0x0000000906007c0c */ /* 0x000fe2000bf06270 */
[----:B0-----:R-:W-:-:S03]  /*0460*/  @!P6 IMAD R11, R20, UR8, R7 ;  /* 0x00000008140bec24 */ /* 0x001fc6000f8e0207 */
[----:B------:R-:W-:Y:S01]  /*0470*/  ISETP.GE.OR P0, PT, R7, UR8, P0 ;  /* 0x0000000807007c0c */ /* 0x000fe20008706670 */
[----:B------:R-:W-:Y:S01]  /*0480*/  @!P6 IMAD.WIDE R4, R11, 0x4, R4 ;  /* 0x000000040b04e825 */ /* 0x000fe200078e0204 */
[----:B-1----:R0:W-:Y:S04]  /*0490*/  @!P5 STG.E desc[UR6][R8.64], R13 ;  /* 0x0000000d0800d986 */ /* 0x0021e8000c101906 */
[----:B--2---:R0:W-:Y:S04]  /*04a0*/  @!P6 STG.E desc[UR6][R4.64], R17 ;  /* 0x000000110400e986 */ /* 0x0041e8000c101906 */
[----:B---3--:R0:W-:Y:S03]  /*04b0*/  @!P4 STG.E desc[UR6][R2.64], R19 ;  /* 0x000000130200c986 */ /* 0x0081e6000c101906 */
[----:B------:R-:W-:Y:S05]  /*04c0*/  @P0 EXIT ;  /* 0x000000000000094d */ /* 0x000fea0003800000 */
[----:B0-----:R-:W0:Y:S01]  /*04d0*/  LDS R5, [R0+0x60] ;  /* 0x0000600000057984 */ /* 0x001e220000000800 */
[----:B------:R-:W1:Y:S01]  /*04e0*/  LDC.64 R2, c[0x0][0x388] ;  /* 0x0000e200ff027b82 */ /* 0x000e620000000a00 */
[----:B------:R-:W-:-:S04]  /*04f0*/  IMAD R7, R6, UR8, R7 ;  /* 0x0000000806077c24 */ /* 0x000fc8000f8e0207 */
[----:B-1----:R-:W-:-:S05]  /*0500*/  IMAD.WIDE R2, R7, 0x4, R2 ;  /* 0x0000000407027825 */ /* 0x002fca00078e0202 */
[----:B0-----:R-:W-:Y:S01]  /*0510*/  STG.E desc[UR6][R2.64], R5 ;  /* 0x0000000502007986 */ /* 0x001fe2000c101906 */
[----:B------:R-:W-:Y:S05]  /*0520*/  EXIT ;  /* 0x000000000000794d */ /* 0x000fea0003800000 */
.L_x_0:
[----:B------:R-:W-:-:S00]  /*0530*/  BRA `(.L_x_0) ;  /* 0xfffffffc00fc7947 */ /* 0x000fc0000383ffff */
[----:B------:R-:W-:-:S00]  /*0540*/  NOP ;  /* 0x0000000000007918 */ /* 0x000fc00000000000 */
        /* <DEDUP_REMOVED lines=11> */
.L_x_1:


//--------------------- .nv.shared._Z15transposeKernelPfS_ii --------------------------
	.section	.nv.shared._Z15transposeKernelPfS_ii,"aw",@nobits
	.sectionflags	@""
	.align	4
.nv.shared._Z15transposeKernelPfS_ii:
	.zero		5248


//--------------------- .nv.shared.reserved.0     --------------------------
	.section	.nv.shared.reserved.0,"aw",@nobits
	.weak		__nv_reservedSMEM_offset_0_alias
	.size		__nv_reservedSMEM_offset_0_alias, 0, 64
	.other		__nv_reservedSMEM_offset_0_alias,@"STO_CUDA_RESERVED_SHARED STV_DEFAULT"
__nv_reservedSMEM_offset_0_alias:
	.zero		0
	.zero		64


//--------------------- .nv.constant0._Z15transposeKernelPfS_ii --------------------------
	.section	.nv.constant0._Z15transposeKernelPfS_ii,"a",@progbits
	.sectionflags	@""
	.align	4
.nv.constant0._Z15transposeKernelPfS_ii:
	.zero		920


//--------------------- SYMBOLS --------------------------

	.type		.nv.reservedSmem.offset0,@object
	.size		.nv.reservedSmem.offset0,0x4
	.type		.nv.reservedSmem.cap,@object
	.size		.nv.reservedSmem.cap,0x4
